//
// Generated by NVIDIA NVVM Compiler
//
// Compiler Build ID: CL-36424714
// Cuda compilation tools, release 13.0, V13.0.88
// Based on NVVM 20.0.0
//

.version 9.0
.target sm_100
.address_size 64

	// .globl	_Z12simpleKernelPdS_iii

.visible .entry _Z12simpleKernelPdS_iii(
	.param .u64 .ptr .align 1 _Z12simpleKernelPdS_iii_param_0,
	.param .u64 .ptr .align 1 _Z12simpleKernelPdS_iii_param_1,
	.param .u32 _Z12simpleKernelPdS_iii_param_2,
	.param .u32 _Z12simpleKernelPdS_iii_param_3,
	.param .u32 _Z12simpleKernelPdS_iii_param_4
)
{
	.reg .pred 	%p<7>;
	.reg .b32 	%r<19>;
	.reg .b64 	%rd<11>;
	.reg .b64 	%fd<20>;

	ld.param.u64 	%rd2, [_Z12simpleKernelPdS_iii_param_0];
	ld.param.u64 	%rd3, [_Z12simpleKernelPdS_iii_param_1];
	ld.param.u32 	%r9, [_Z12simpleKernelPdS_iii_param_2];
	ld.param.u32 	%r10, [_Z12simpleKernelPdS_iii_param_3];
	ld.param.u32 	%r11, [_Z12simpleKernelPdS_iii_param_4];
	mov.u32 	%r12, %ctaid.x;
	mov.u32 	%r13, %tid.x;
	mad.lo.s32 	%r1, %r11, %r12, %r13;
	setp.ge.s32 	%p1, %r1, %r9;
	@%p1 bra 	$L__BB0_9;
	cvta.to.global.u64 	%rd1, %rd2;
	not.b32 	%r14, %r1;
	add.s32 	%r15, %r9, %r14;
	mul.wide.s32 	%rd4, %r15, 8;
	add.s64 	%rd5, %rd1, %rd4;
	ld.global.f64 	%fd19, [%rd5];
	setp.lt.s32 	%p2, %r10, 1;
	@%p2 bra 	$L__BB0_8;
	mul.wide.s32 	%rd6, %r1, 8;
	add.s64 	%rd7, %rd1, %rd6;
	ld.global.f64 	%fd11, [%rd7];
	mul.f64 	%fd2, %fd11, %fd11;
	and.b32  	%r2, %r10, 3;
	setp.lt.u32 	%p3, %r10, 4;
	@%p3 bra 	$L__BB0_5;
	and.b32  	%r16, %r10, 2147483644;
	neg.s32 	%r17, %r16;
$L__BB0_4:
	add.f64 	%fd12, %fd2, %fd19;
	add.f64 	%fd13, %fd2, %fd12;
	add.f64 	%fd14, %fd2, %fd13;
	add.f64 	%fd19, %fd2, %fd14;
	add.s32 	%r17, %r17, 4;
	setp.ne.s32 	%p4, %r17, 0;
	@%p4 bra 	$L__BB0_4;
$L__BB0_5:
	setp.eq.s32 	%p5, %r2, 0;
	@%p5 bra 	$L__BB0_8;
	neg.s32 	%r18, %r2;
$L__BB0_7:
	.pragma "nounroll";
	add.f64 	%fd19, %fd2, %fd19;
	add.s32 	%r18, %r18, 1;
	setp.ne.s32 	%p6, %r18, 0;
	@%p6 bra 	$L__BB0_7;
$L__BB0_8:
	cvta.to.global.u64 	%rd8, %rd3;
	mul.wide.s32 	%rd9, %r1, 8;
	add.s64 	%rd10, %rd8, %rd9;
	st.global.f64 	[%rd10], %fd19;
$L__BB0_9:
	ret;

}


// ===== COMPILED SASS (sm_100) =====

	.target	sm_100

	.elftype	@"ET_EXEC"


//--------------------- .note.nv.tkinfo           --------------------------
	.section	.note.nv.tkinfo,"",@"SHT_NOTE"
	.sectionflags	@"SHF_NOTE_NV_TKINFO"
	.tkinfo
        /*0018*/ 	.word	0x00000002
        /*0030*/ 	.string	""
        /*0030*/ 	.string	"ptxas"
        /*0030*/ 	.string	"Cuda compilation tools, release 13.0, V13.0.88"
        /*0030*/ 	.string	"Build cuda_13.0.r13.0/compiler.36424714_0"
        /*0030*/ 	.string	"-arch sm_100 -m 64 "



//--------------------- .note.nv.cuinfo           --------------------------
	.section	.note.nv.cuinfo,"",@"SHT_NOTE"
	.sectionflags	@"SHF_NOTE_NV_CUINFO"
        /*0018*/ 	.short	0x0002
        /*001a*/ 	.short	0x0064
        /*001c*/ 	.short	0x0082
	.zero		2


//--------------------- .nv.info                  --------------------------
	.section	.nv.info,"",@"SHT_CUDA_INFO"
	.align	4


	//----- nvinfo : EIATTR_REGCOUNT
	.align		4
        /*0000*/ 	.byte	0x04, 0x2f
        /*0002*/ 	.short	(.L_1 - .L_0)
	.align		4
.L_0:
        /*0004*/ 	.word	index@(_Z12simpleKernelPdS_iii)
        /*0008*/ 	.word	0x0000000a


	//----- nvinfo : EIATTR_FRAME_SIZE
	.align		4
.L_1:
        /*000c*/ 	.byte	0x04, 0x11
        /*000e*/ 	.short	(.L_3 - .L_2)
	.align		4
.L_2:
        /*0010*/ 	.word	index@(_Z12simpleKernelPdS_iii)
        /*0014*/ 	.word	0x00000000


	//----- nvinfo : EIATTR_MIN_STACK_SIZE
	.align		4
.L_3:
        /*0018*/ 	.byte	0x04, 0x12
        /*001a*/ 	.short	(.L_5 - .L_4)
	.align		4
.L_4:
        /*001c*/ 	.word	index@(_Z12simpleKernelPdS_iii)
        /*0020*/ 	.word	0x00000000
.L_5:


//--------------------- .nv.compat                --------------------------
	.section	.nv.compat,"",@"SHT_CUDA_COMPAT_INFO"
	.align	4
        /*0000*/ 	.byte	0x02, 0x09, 0x00, 0x00, 0x02, 0x02, 0x01, 0x00, 0x02, 0x05, 0x05, 0x00, 0x03, 0x07, 0x01, 0x01
        /*0010*/ 	.byte	0x02, 0x03, 0x00, 0x00, 0x02, 0x06, 0x01, 0x00, 0x04, 0x0b, 0x08, 0x00, 0x01, 0x00, 0x00, 0x00
        /*0020*/ 	.byte	0x00, 0x00, 0x00, 0x00


//--------------------- .nv.info._Z12simpleKernelPdS_iii --------------------------
	.section	.nv.info._Z12simpleKernelPdS_iii,"",@"SHT_CUDA_INFO"
	.sectionflags	@""
	.align	4


	//----- nvinfo : EIATTR_CUDA_API_VERSION
	.align		4
        /*0000*/ 	.byte	0x04, 0x37
        /*0002*/ 	.short	(.L_7 - .L_6)
.L_6:
        /*0004*/ 	.word	0x00000082


	//----- nvinfo : EIATTR_KPARAM_INFO
	.align		4
.L_7:
        /*0008*/ 	.byte	0x04, 0x17
        /*000a*/ 	.short	(.L_9 - .L_8)
.L_8:
        /*000c*/ 	.word	0x00000000
        /*0010*/ 	.short	0x0004
        /*0012*/ 	.short	0x0018
        /*0014*/ 	.byte	0x00, 0xf0, 0x11, 0x00


	//----- nvinfo : EIATTR_KPARAM_INFO
	.align		4
.L_9:
        /*0018*/ 	.byte	0x04, 0x17
        /*001a*/ 	.short	(.L_11 - .L_10)
.L_10:
        /*001c*/ 	.word	0x00000000
        /*0020*/ 	.short	0x0003
        /*0022*/ 	.short	0x0014
        /*0024*/ 	.byte	0x00, 0xf0, 0x11, 0x00


	//----- nvinfo : EIATTR_KPARAM_INFO
	.align		4
.L_11:
        /*0028*/ 	.byte	0x04, 0x17
        /*002a*/ 	.short	(.L_13 - .L_12)
.L_12:
        /*002c*/ 	.word	0x00000000
        /*0030*/ 	.short	0x0002
        /*0032*/ 	.short	0x0010
        /*0034*/ 	.byte	0x00, 0xf0, 0x11, 0x00


	//----- nvinfo : EIATTR_KPARAM_INFO
	.align		4
.L_13:
        /*0038*/ 	.byte	0x04, 0x17
        /*003a*/ 	.short	(.L_15 - .L_14)
.L_14:
        /*003c*/ 	.word	0x00000000
        /*0040*/ 	.short	0x0001
        /*0042*/ 	.short	0x0008
        /*0044*/ 	.byte	0x00, 0xf5, 0x21, 0x00


	//----- nvinfo : EIATTR_KPARAM_INFO
	.align		4
.L_15:
        /*0048*/ 	.byte	0x04, 0x17
        /*004a*/ 	.short	(.L_17 - .L_16)
.L_16:
        /*004c*/ 	.word	0x00000000
        /*0050*/ 	.short	0x0000
        /*0052*/ 	.short	0x0000
        /*0054*/ 	.byte	0x00, 0xf5, 0x21, 0x00


	//----- nvinfo : EIATTR_SPARSE_MMA_MASK
	.align		4
.L_17:
        /*0058*/ 	.byte	0x03, 0x50
        /*005a*/ 	.short	0x0000


	//----- nvinfo : EIATTR_MAXREG_COUNT
	.align		4
        /*005c*/ 	.byte	0x03, 0x1b
        /*005e*/ 	.short	0x00ff


	//----- nvinfo : EIATTR_MERCURY_ISA_VERSION
	.align		4
        /*0060*/ 	.byte	0x03, 0x5f
        /*0062*/ 	.short	0x0101


	//----- nvinfo : EIATTR_VRC_CTA_INIT_COUNT
	.align		4
        /*0064*/ 	.byte	0x02, 0x4a
	.zero		1
	.zero		1


	//----- nvinfo : EIATTR_EXIT_INSTR_OFFSETS
	.align		4
        /*0068*/ 	.byte	0x04, 0x1c
        /*006a*/ 	.short	(.L_19 - .L_18)


	//   ....[0]....
.L_18:
        /*006c*/ 	.word	0x00000070


	//   ....[1]....
        /*0070*/ 	.word	0x00000530


	//----- nvinfo : EIATTR_CBANK_PARAM_SIZE
	.align		4
.L_19:
        /*0074*/ 	.byte	0x03, 0x19
        /*0076*/ 	.short	0x001c


	//----- nvinfo : EIATTR_PARAM_CBANK
	.align		4
        /*0078*/ 	.byte	0x04, 0x0a
        /*007a*/ 	.short	(.L_21 - .L_20)
	.align		4
.L_20:
        /*007c*/ 	.word	index@(.nv.constant0._Z12simpleKernelPdS_iii)
        /*0080*/ 	.short	0x0380
        /*0082*/ 	.short	0x001c


	//----- nvinfo : EIATTR_SW_WAR
	.align		4
.L_21:
        /*0084*/ 	.byte	0x04, 0x36
        /*0086*/ 	.short	(.L_23 - .L_22)
.L_22:
        /*0088*/ 	.word	0x00000008
.L_23:


//--------------------- .nv.callgraph             --------------------------
	.section	.nv.callgraph,"",@"SHT_CUDA_CALLGRAPH"
	.align	4
	.sectionentsize	8
	.align		4
        /*0000*/ 	.word	0x00000000
	.align		4
        /*0004*/ 	.word	0xffffffff
	.align		4
        /*0008*/ 	.word	0x00000000
	.align		4
        /*000c*/ 	.word	0xfffffffe
	.align		4
        /*0010*/ 	.word	0x00000000
	.align		4
        /*0014*/ 	.word	0xfffffffd
	.align		4
        /*0018*/ 	.word	0x00000000
	.align		4
        /*001c*/ 	.word	0xfffffffc


//--------------------- .text._Z12simpleKernelPdS_iii --------------------------
	.section	.text._Z12simpleKernelPdS_iii,"ax",@progbits
	.align	128
        .global         _Z12simpleKernelPdS_iii
        .type           _Z12simpleKernelPdS_iii,@function
        .size           _Z12simpleKernelPdS_iii,(.L_x_8 - _Z12simpleKernelPdS_iii)
        .other          _Z12simpleKernelPdS_iii,@"STO_CUDA_ENTRY STV_DEFAULT"
_Z12simpleKernelPdS_iii:
.text._Z12simpleKernelPdS_iii:
[----:B------:R-:W-:Y:S01]  /*0000*/  LDC R1, c[0x0][0x37c] ;  /* 0x0000df00ff017b82 */ /* 0x000fe20000000800 */
[----:B------:R-:W0:Y:S07]  /*0010*/  S2R R0, SR_TID.X ;  /* 0x0000000000007919 */ /* 0x000e2e0000002100 */
[----:B------:R-:W0:Y:S01]  /*0020*/  S2UR UR4, SR_CTAID.X ;  /* 0x00000000000479c3 */ /* 0x000e220000002500 */
[----:B------:R-:W1:Y:S07]  /*0030*/  LDCU UR5, c[0x0][0x390] ;  /* 0x00007200ff0577ac */ /* 0x000e6e0008000800 */
[----:B------:R-:W0:Y:S02]  /*0040*/  LDC R3, c[0x0][0x398] ;  /* 0x0000e600ff037b82 */ /* 0x000e240000000800 */
[----:B0-----:R-:W-:-:S05]  /*0050*/  IMAD R0, R3, UR4, R0 ;  /* 0x0000000403007c24 */ /* 0x001fca000f8e0200 */
[----:B-1----:R-:W-:-:S13]  /*0060*/  ISETP.GE.AND P0, PT, R0, UR5, PT ;  /* 0x0000000500007c0c */ /* 0x002fda000bf06270 */
[----:B------:R-:W-:Y:S05]  /*0070*/  @P0 EXIT ;  /* 0x000000000000094d */ /* 0x000fea0003800000 */
[----:B------:R-:W0:Y:S01]  /*0080*/  LDC.64 R6, c[0x0][0x380] ;  /* 0x0000e000ff067b82 */ /* 0x000e220000000a00 */
[----:B------:R-:W1:Y:S01]  /*0090*/  LDCU.64 UR6, c[0x0][0x358] ;  /* 0x00006b00ff0677ac */ /* 0x000e620008000a00 */
[----:B------:R-:W-:-:S04]  /*00a0*/  LOP3.LUT R2, RZ, R0, RZ, 0x33, !PT ;  /* 0x00000000ff027212 */ /* 0x000fc800078e33ff */
[----:B------:R-:W-:Y:S01]  /*00b0*/  IADD3 R3, PT, PT, R2, UR5, RZ ;  /* 0x0000000502037c10 */ /* 0x000fe2000fffe0ff */
[----:B------:R-:W2:Y:S04]  /*00c0*/  LDCU UR5, c[0x0][0x394] ;  /* 0x00007280ff0577ac */ /* 0x000ea80008000800 */
[----:B0-----:R-:W-:-:S05]  /*00d0*/  IMAD.WIDE R2, R3, 0x8, R6 ;  /* 0x0000000803027825 */ /* 0x001fca00078e0206 */
[----:B-1----:R0:W5:Y:S01]  /*00e0*/  LDG.E.64 R4, desc[UR6][R2.64] ;  /* 0x0000000602047981 */ /* 0x002162000c1e1b00 */
[----:B--2---:R-:W-:-:S09]  /*00f0*/  UISETP.GE.AND UP0, UPT, UR5, 0x1, UPT ;  /* 0x000000010500788c */ /* 0x004fd2000bf06270 */
[----:B0-----:R-:W-:Y:S05]  /*0100*/  BRA.U !UP0, `(.L_x_0) ;  /* 0x0000000108fc7547 */ /* 0x001fea000b800000 */
[----:B------:R-:W-:-:S06]  /*0110*/  IMAD.WIDE R6, R0, 0x8, R6 ;  /* 0x0000000800067825 */ /* 0x000fcc00078e0206 */
[----:B------:R-:W2:Y:S01]  /*0120*/  LDG.E.64 R6, desc[UR6][R6.64] ;  /* 0x0000000606067981 */ /* 0x000ea2000c1e1b00 */
[----:B------:R-:W-:Y:S02]  /*0130*/  UISETP.GE.U32.AND UP0, UPT, UR5, 0x4, UPT ;  /* 0x000000040500788c */ /* 0x000fe4000bf06070 */
[----:B------:R-:W-:Y:S01]  /*0140*/  ULOP3.LUT UR4, UR5, 0x3, URZ, 0xc0, !UPT ;  /* 0x0000000305047892 */ /* 0x000fe2000f8ec0ff */
[----:B--2---:R-:W-:-:S06]  /*0150*/  DMUL R2, R6, R6 ;  /* 0x0000000606027228 */ /* 0x004fcc0000000000 */
[----:B------:R-:W-:Y:S05]  /*0160*/  BRA.U !UP0, `(.L_x_1) ;  /* 0x0000000108c87547 */ /* 0x000fea000b800000 */
[----:B------:R-:W-:-:S04]  /*0170*/  ULOP3.LUT UR5, UR5, 0x7ffffffc, URZ, 0xc0, !UPT ;  /* 0x7ffffffc05057892 */ /* 0x000fc8000f8ec0ff */
[----:B------:R-:W-:-:S04]  /*0180*/  UIADD3 UR5, UPT, UPT, -UR5, URZ, URZ ;  /* 0x000000ff05057290 */ /* 0x000fc8000fffe1ff */
[----:B------:R-:W-:-:S09]  /*0190*/  UISETP.GE.AND UP0, UPT, UR5, URZ, UPT ;  /* 0x000000ff0500728c */ /* 0x000fd2000bf06270 */
[----:B------:R-:W-:Y:S05]  /*01a0*/  BRA.U UP0, `(.L_x_2) ;  /* 0x00000001009c7547 */ /* 0x000fea000b800000 */
[----:B------:R-:W-:Y:S02]  /*01b0*/  UIADD3 UR8, UPT, UPT, -UR5, URZ, URZ ;  /* 0x000000ff05087290 */ /* 0x000fe4000fffe1ff */
[----:B------:R-:W-:Y:S02]  /*01c0*/  UPLOP3.LUT UP0, UPT, UPT, UPT, UPT, 0x80, 0x8 ;  /* 0x000000000008789c */ /* 0x000fe40003f0f070 */
[----:B------:R-:W-:-:S09]  /*01d0*/  UISETP.GT.AND UP1, UPT, UR8, 0xc, UPT ;  /* 0x0000000c0800788c */ /* 0x000fd2000bf24270 */
[----:B------:R-:W-:Y:S05]  /*01e0*/  BRA.U !UP1, `(.L_x_3) ;  /* 0x0000000109507547 */ /* 0x000fea000b800000 */
[----:B------:R-:W-:-:S11]  /*01f0*/  UPLOP3.LUT UP0, UPT, UPT, UPT, UPT, 0x40, 0x4 ;  /* 0x000000000004789c */ /* 0x000fd60003f0e870 */
.L_x_4:
[----:B-----5:R-:W-:Y:S01]  /*0200*/  DADD R4, R2, R4 ;  /* 0x0000000002047229 */ /* 0x020fe20000000004 */
[----:B------:R-:W-:-:S04]  /*0210*/  UIADD3 UR5, UPT, UPT, UR5, 0x10, URZ ;  /* 0x0000001005057890 */ /* 0x000fc8000fffe0ff */
[----:B------:R-:W-:-:S03]  /*0220*/  UISETP.GE.AND UP1, UPT, UR5, -0xc, UPT ;  /* 0xfffffff40500788c */ /* 0x000fc6000bf26270 */
[----:B------:R-:W-:-:S08]  /*0230*/  DADD R4, R2, R4 ;  /* 0x0000000002047229 */ /* 0x000fd00000000004 */
        /* <DEDUP_REMOVED lines=13> */
[----:B------:R-:W-:Y:S01]  /*0310*/  DADD R4, R2, R4 ;  /* 0x0000000002047229 */ /* 0x000fe20000000004 */
[----:B------:R-:W-:Y:S10]  /*0320*/  BRA.U !UP1, `(.L_x_4) ;  /* 0xfffffffd09b47547 */ /* 0x000ff4000b83ffff */
.L_x_3:
[----:B------:R-:W-:-:S04]  /*0330*/  UIADD3 UR8, UPT, UPT, -UR5, URZ, URZ ;  /* 0x000000ff05087290 */ /* 0x000fc8000fffe1ff */
[----:B------:R-:W-:-:S09]  /*0340*/  UISETP.GT.AND UP1, UPT, UR8, 0x4, UPT ;  /* 0x000000040800788c */ /* 0x000fd2000bf24270 */
[----:B------:R-:W-:Y:S05]  /*0350*/  BRA.U !UP1, `(.L_x_5) ;  /* 0x0000000109287547 */ /* 0x000fea000b800000 */
[----:B-----5:R-:W-:Y:S01]  /*0360*/  DADD R4, R4, R2 ;  /* 0x0000000004047229 */ /* 0x020fe20000000002 */
[----:B------:R-:W-:Y:S02]  /*0370*/  UPLOP3.LUT UP0, UPT, UPT, UPT, UPT, 0x40, 0x4 ;  /* 0x000000000004789c */ /* 0x000fe40003f0e870 */
[----:B------:R-:W-:-:S05]  /*0380*/  UIADD3 UR5, UPT, UPT, UR5, 0x8, URZ ;  /* 0x0000000805057890 */ /* 0x000fca000fffe0ff */
[----:B------:R-:W-:-:S08]  /*0390*/  DADD R4, R2, R4 ;  /* 0x0000000002047229 */ /* 0x000fd00000000004 */
[----:B------:R-:W-:-:S08]  /*03a0*/  DADD R4, R2, R4 ;  /* 0x0000000002047229 */ /* 0x000fd00000000004 */
[----:B------:R-:W-:-:S08]  /*03b0*/  DADD R4, R2, R4 ;  /* 0x0000000002047229 */ /* 0x000fd00000000004 */
[----:B------:R-:W-:-:S08]  /*03c0*/  DADD R4, R2, R4 ;  /* 0x0000000002047229 */ /* 0x000fd00000000004 */
[----:B------:R-:W-:-:S08]  /*03d0*/  DADD R4, R2, R4 ;  /* 0x0000000002047229 */ /* 0x000fd00000000004 */
[----:B------:R-:W-:-:S08]  /*03e0*/  DADD R4, R2, R4 ;  /* 0x0000000002047229 */ /* 0x000fd00000000004 */
[----:B------:R-:W-:-:S11]  /*03f0*/  DADD R4, R2, R4 ;  /* 0x0000000002047229 */ /* 0x000fd60000000004 */
.L_x_5:
[----:B------:R-:W-:-:S09]  /*0400*/  UISETP.NE.OR UP0, UPT, UR5, URZ, UP0 ;  /* 0x000000ff0500728c */ /* 0x000fd20008705670 */
[----:B------:R-:W-:Y:S05]  /*0410*/  BRA.U !UP0, `(.L_x_1) ;  /* 0x00000001081c7547 */ /* 0x000fea000b800000 */
.L_x_2:
[----:B-----5:R-:W-:Y:S01]  /*0420*/  DADD R4, R2, R4 ;  /* 0x0000000002047229 */ /* 0x020fe20000000004 */
[----:B------:R-:W-:-:S04]  /*0430*/  UIADD3 UR5, UPT, UPT, UR5, 0x4, URZ ;  /* 0x0000000405057890 */ /* 0x000fc8000fffe0ff */
[----:B------:R-:W-:-:S03]  /*0440*/  UISETP.NE.AND UP0, UPT, UR5, URZ, UPT ;  /* 0x000000ff0500728c */ /* 0x000fc6000bf05270 */
[----:B------:R-:W-:-:S08]  /*0450*/  DADD R4, R2, R4 ;  /* 0x0000000002047229 */ /* 0x000fd00000000004 */
[----:B------:R-:W-:-:S08]  /*0460*/  DADD R4, R2, R4 ;  /* 0x0000000002047229 */ /* 0x000fd00000000004 */
[----:B------:R-:W-:Y:S01]  /*0470*/  DADD R4, R2, R4 ;  /* 0x0000000002047229 */ /* 0x000fe20000000004 */
[----:B------:R-:W-:Y:S10]  /*0480*/  BRA.U UP0, `(.L_x_2) ;  /* 0xfffffffd00e47547 */ /* 0x000ff4000b83ffff */
.L_x_1:
[----:B------:R-:W-:-:S09]  /*0490*/  UISETP.NE.AND UP0, UPT, UR4, URZ, UPT ;  /* 0x000000ff0400728c */ /* 0x000fd2000bf05270 */
[----:B------:R-:W-:Y:S05]  /*04a0*/  BRA.U !UP0, `(.L_x_0) ;  /* 0x0000000108147547 */ /* 0x000fea000b800000 */
[----:B------:R-:W-:-:S12]  /*04b0*/  UIADD3 UR4, UPT, UPT, -UR4, URZ, URZ ;  /* 0x000000ff04047290 */ /* 0x000fd8000fffe1ff */
.L_x_6:
[----:B------:R-:W-:Y:S01]  /*04c0*/  UIADD3 UR4, UPT, UPT, UR4, 0x1, URZ ;  /* 0x0000000104047890 */ /* 0x000fe2000fffe0ff */
[----:B-----5:R-:W-:-:S03]  /*04d0*/  DADD R4, R2, R4 ;  /* 0x0000000002047229 */ /* 0x020fc60000000004 */
[----:B------:R-:W-:-:S09]  /*04e0*/  UISETP.NE.AND UP0, UPT, UR4, URZ, UPT ;  /* 0x000000ff0400728c */ /* 0x000fd2000bf05270 */
[----:B------:R-:W-:Y:S05]  /*04f0*/  BRA.U UP0, `(.L_x_6) ;  /* 0xfffffffd00f07547 */ /* 0x000fea000b83ffff */
.L_x_0:
[----:B------:R-:W0:Y:S02]  /*0500*/  LDC.64 R2, c[0x0][0x388] ;  /* 0x0000e200ff027b82 */ /* 0x000e240000000a00 */
[----:B0-----:R-:W-:-:S05]  /*0510*/  IMAD.WIDE R2, R0, 0x8, R2 ;  /* 0x0000000800027825 */ /* 0x001fca00078e0202 */
[----:B-----5:R-:W-:Y:S01]  /*0520*/  STG.E.64 desc[UR6][R2.64], R4 ;  /* 0x0000000402007986 */ /* 0x020fe2000c101b06 */
[----:B------:R-:W-:Y:S05]  /*0530*/  EXIT ;  /* 0x000000000000794d */ /* 0x000fea0003800000 */
.L_x_7:
[----:B------:R-:W-:-:S00]  /*0540*/  BRA `(.L_x_7) ;  /* 0xfffffffc00fc7947 */ /* 0x000fc0000383ffff */
[----:B------:R-:W-:-:S00]  /*0550*/  NOP ;  /* 0x0000000000007918 */ /* 0x000fc00000000000 */
        /* <DEDUP_REMOVED lines=10> */
.L_x_8:


//--------------------- .nv.shared.reserved.0     --------------------------
	.section	.nv.shared.reserved.0,"aw",@nobits
	.weak		__nv_reservedSMEM_offset_0_alias
	.size		__nv_reservedSMEM_offset_0_alias, 0, 64
	.other		__nv_reservedSMEM_offset_0_alias,@"STO_CUDA_RESERVED_SHARED STV_DEFAULT"
__nv_reservedSMEM_offset_0_alias:
	.zero		0
	.zero		64


//--------------------- .nv.constant0._Z12simpleKernelPdS_iii --------------------------
	.section	.nv.constant0._Z12simpleKernelPdS_iii,"a",@progbits
	.sectionflags	@""
	.align	4
.nv.constant0._Z12simpleKernelPdS_iii:
	.zero		924


//--------------------- SYMBOLS --------------------------

	.type		.nv.reservedSmem.offset0,@object
	.size		.nv.reservedSmem.offset0,0x4
